//
// Generated by NVIDIA NVVM Compiler
//
// Compiler Build ID: CL-36424714
// Cuda compilation tools, release 13.0, V13.0.88
// Based on NVVM 20.0.0
//

.version 9.0
.target sm_100
.address_size 64

	// .globl	_Z8mykerneliiPKfPf

.visible .entry _Z8mykerneliiPKfPf(
	.param .u32 _Z8mykerneliiPKfPf_param_0,
	.param .u32 _Z8mykerneliiPKfPf_param_1,
	.param .u64 .ptr .align 1 _Z8mykerneliiPKfPf_param_2,
	.param .u64 .ptr .align 1 _Z8mykerneliiPKfPf_param_3
)
{
	.reg .pred 	%p<10>;
	.reg .b32 	%r<47>;
	.reg .b32 	%f<112>;
	.reg .b64 	%rd<40>;

	ld.param.u32 	%r25, [_Z8mykerneliiPKfPf_param_0];
	ld.param.u32 	%r26, [_Z8mykerneliiPKfPf_param_1];
	ld.param.u64 	%rd10, [_Z8mykerneliiPKfPf_param_2];
	ld.param.u64 	%rd9, [_Z8mykerneliiPKfPf_param_3];
	cvta.to.global.u64 	%rd1, %rd10;
	mov.u32 	%r27, %tid.x;
	mov.u32 	%r28, %ctaid.x;
	mov.u32 	%r29, %ntid.x;
	mad.lo.s32 	%r1, %r28, %r29, %r27;
	mov.u32 	%r30, %tid.y;
	mov.u32 	%r31, %ctaid.y;
	mov.u32 	%r32, %ntid.y;
	mad.lo.s32 	%r2, %r31, %r32, %r30;
	setp.lt.s32 	%p1, %r25, 1;
	mov.f32 	%f111, 0f00000000;
	@%p1 bra 	$L__BB0_13;
	mul.lo.s32 	%r3, %r1, %r25;
	mul.lo.s32 	%r4, %r2, %r25;
	and.b32  	%r5, %r25, 15;
	setp.lt.u32 	%p2, %r25, 16;
	mov.f32 	%f111, 0f00000000;
	mov.b32 	%r43, 0;
	@%p2 bra 	$L__BB0_4;
	and.b32  	%r43, %r25, 2147483632;
	neg.s32 	%r41, %r43;
	add.s64 	%rd2, %rd1, 32;
	mul.wide.u32 	%rd11, %r4, 4;
	add.s64 	%rd38, %rd2, %rd11;
	mov.f32 	%f111, 0f00000000;
	mov.u32 	%r40, %r3;
$L__BB0_3:
	.pragma "nounroll";
	mul.wide.s32 	%rd12, %r40, 4;
	add.s64 	%rd13, %rd2, %rd12;
	ld.global.f32 	%f18, [%rd13+-32];
	ld.global.f32 	%f19, [%rd38+-32];
	fma.rn.f32 	%f20, %f18, %f19, %f111;
	ld.global.f32 	%f21, [%rd13+-28];
	ld.global.f32 	%f22, [%rd38+-28];
	fma.rn.f32 	%f23, %f21, %f22, %f20;
	ld.global.f32 	%f24, [%rd13+-24];
	ld.global.f32 	%f25, [%rd38+-24];
	fma.rn.f32 	%f26, %f24, %f25, %f23;
	ld.global.f32 	%f27, [%rd13+-20];
	ld.global.f32 	%f28, [%rd38+-20];
	fma.rn.f32 	%f29, %f27, %f28, %f26;
	ld.global.f32 	%f30, [%rd13+-16];
	ld.global.f32 	%f31, [%rd38+-16];
	fma.rn.f32 	%f32, %f30, %f31, %f29;
	ld.global.f32 	%f33, [%rd13+-12];
	ld.global.f32 	%f34, [%rd38+-12];
	fma.rn.f32 	%f35, %f33, %f34, %f32;
	ld.global.f32 	%f36, [%rd13+-8];
	ld.global.f32 	%f37, [%rd38+-8];
	fma.rn.f32 	%f38, %f36, %f37, %f35;
	ld.global.f32 	%f39, [%rd13+-4];
	ld.global.f32 	%f40, [%rd38+-4];
	fma.rn.f32 	%f41, %f39, %f40, %f38;
	ld.global.f32 	%f42, [%rd13];
	ld.global.f32 	%f43, [%rd38];
	fma.rn.f32 	%f44, %f42, %f43, %f41;
	ld.global.f32 	%f45, [%rd13+4];
	ld.global.f32 	%f46, [%rd38+4];
	fma.rn.f32 	%f47, %f45, %f46, %f44;
	ld.global.f32 	%f48, [%rd13+8];
	ld.global.f32 	%f49, [%rd38+8];
	fma.rn.f32 	%f50, %f48, %f49, %f47;
	ld.global.f32 	%f51, [%rd13+12];
	ld.global.f32 	%f52, [%rd38+12];
	fma.rn.f32 	%f53, %f51, %f52, %f50;
	ld.global.f32 	%f54, [%rd13+16];
	ld.global.f32 	%f55, [%rd38+16];
	fma.rn.f32 	%f56, %f54, %f55, %f53;
	ld.global.f32 	%f57, [%rd13+20];
	ld.global.f32 	%f58, [%rd38+20];
	fma.rn.f32 	%f59, %f57, %f58, %f56;
	ld.global.f32 	%f60, [%rd13+24];
	ld.global.f32 	%f61, [%rd38+24];
	fma.rn.f32 	%f62, %f60, %f61, %f59;
	ld.global.f32 	%f63, [%rd13+28];
	ld.global.f32 	%f64, [%rd38+28];
	fma.rn.f32 	%f111, %f63, %f64, %f62;
	add.s32 	%r41, %r41, 16;
	add.s32 	%r40, %r40, 16;
	add.s64 	%rd38, %rd38, 64;
	setp.ne.s32 	%p3, %r41, 0;
	@%p3 bra 	$L__BB0_3;
$L__BB0_4:
	setp.eq.s32 	%p4, %r5, 0;
	@%p4 bra 	$L__BB0_13;
	and.b32  	%r13, %r25, 7;
	setp.lt.u32 	%p5, %r5, 8;
	@%p5 bra 	$L__BB0_7;
	add.s32 	%r34, %r43, %r3;
	mul.wide.s32 	%rd14, %r34, 4;
	add.s64 	%rd15, %rd1, %rd14;
	ld.global.f32 	%f66, [%rd15];
	add.s32 	%r35, %r43, %r4;
	mul.wide.u32 	%rd16, %r35, 4;
	add.s64 	%rd17, %rd1, %rd16;
	ld.global.f32 	%f67, [%rd17];
	fma.rn.f32 	%f68, %f66, %f67, %f111;
	ld.global.f32 	%f69, [%rd15+4];
	cvt.u64.u32 	%rd18, %r4;
	cvt.u64.u32 	%rd19, %r43;
	add.s64 	%rd20, %rd19, %rd18;
	shl.b64 	%rd21, %rd20, 2;
	add.s64 	%rd22, %rd1, %rd21;
	ld.global.f32 	%f70, [%rd22+4];
	fma.rn.f32 	%f71, %f69, %f70, %f68;
	ld.global.f32 	%f72, [%rd15+8];
	ld.global.f32 	%f73, [%rd22+8];
	fma.rn.f32 	%f74, %f72, %f73, %f71;
	ld.global.f32 	%f75, [%rd15+12];
	ld.global.f32 	%f76, [%rd22+12];
	fma.rn.f32 	%f77, %f75, %f76, %f74;
	ld.global.f32 	%f78, [%rd15+16];
	ld.global.f32 	%f79, [%rd22+16];
	fma.rn.f32 	%f80, %f78, %f79, %f77;
	ld.global.f32 	%f81, [%rd15+20];
	ld.global.f32 	%f82, [%rd22+20];
	fma.rn.f32 	%f83, %f81, %f82, %f80;
	ld.global.f32 	%f84, [%rd15+24];
	ld.global.f32 	%f85, [%rd22+24];
	fma.rn.f32 	%f86, %f84, %f85, %f83;
	ld.global.f32 	%f87, [%rd15+28];
	ld.global.f32 	%f88, [%rd22+28];
	fma.rn.f32 	%f111, %f87, %f88, %f86;
	add.s32 	%r43, %r43, 8;
$L__BB0_7:
	setp.eq.s32 	%p6, %r13, 0;
	@%p6 bra 	$L__BB0_13;
	and.b32  	%r16, %r25, 3;
	setp.lt.u32 	%p7, %r13, 4;
	@%p7 bra 	$L__BB0_10;
	add.s32 	%r36, %r43, %r3;
	mul.wide.s32 	%rd23, %r36, 4;
	add.s64 	%rd24, %rd1, %rd23;
	ld.global.f32 	%f90, [%rd24];
	add.s32 	%r37, %r43, %r4;
	mul.wide.u32 	%rd25, %r37, 4;
	add.s64 	%rd26, %rd1, %rd25;
	ld.global.f32 	%f91, [%rd26];
	fma.rn.f32 	%f92, %f90, %f91, %f111;
	ld.global.f32 	%f93, [%rd24+4];
	cvt.u64.u32 	%rd27, %r4;
	cvt.u64.u32 	%rd28, %r43;
	add.s64 	%rd29, %rd28, %rd27;
	shl.b64 	%rd30, %rd29, 2;
	add.s64 	%rd31, %rd1, %rd30;
	ld.global.f32 	%f94, [%rd31+4];
	fma.rn.f32 	%f95, %f93, %f94, %f92;
	ld.global.f32 	%f96, [%rd24+8];
	ld.global.f32 	%f97, [%rd31+8];
	fma.rn.f32 	%f98, %f96, %f97, %f95;
	ld.global.f32 	%f99, [%rd24+12];
	ld.global.f32 	%f100, [%rd31+12];
	fma.rn.f32 	%f111, %f99, %f100, %f98;
	add.s32 	%r43, %r43, 4;
$L__BB0_10:
	setp.eq.s32 	%p8, %r16, 0;
	@%p8 bra 	$L__BB0_13;
	add.s32 	%r38, %r43, %r4;
	mul.wide.u32 	%rd32, %r38, 4;
	add.s64 	%rd39, %rd1, %rd32;
	add.s32 	%r46, %r43, %r3;
	neg.s32 	%r45, %r16;
$L__BB0_12:
	.pragma "nounroll";
	mul.wide.s32 	%rd33, %r46, 4;
	add.s64 	%rd34, %rd1, %rd33;
	ld.global.f32 	%f101, [%rd34];
	ld.global.f32 	%f102, [%rd39];
	fma.rn.f32 	%f111, %f101, %f102, %f111;
	add.s64 	%rd39, %rd39, 4;
	add.s32 	%r46, %r46, 1;
	add.s32 	%r45, %r45, 1;
	setp.ne.s32 	%p9, %r45, 0;
	@%p9 bra 	$L__BB0_12;
$L__BB0_13:
	cvta.to.global.u64 	%rd35, %rd9;
	mad.lo.s32 	%r39, %r26, %r1, %r2;
	mul.wide.s32 	%rd36, %r39, 4;
	add.s64 	%rd37, %rd35, %rd36;
	st.global.f32 	[%rd37], %f111;
	ret;

}


// ===== COMPILED SASS (sm_100) =====

	.target	sm_100

	.elftype	@"ET_EXEC"


//--------------------- .note.nv.tkinfo           --------------------------
	.section	.note.nv.tkinfo,"",@"SHT_NOTE"
	.sectionflags	@"SHF_NOTE_NV_TKINFO"
	.tkinfo
        /*0018*/ 	.word	0x00000002
        /*0030*/ 	.string	""
        /*0030*/ 	.string	"ptxas"
        /*0030*/ 	.string	"Cuda compilation tools, release 13.0, V13.0.88"
        /*0030*/ 	.string	"Build cuda_13.0.r13.0/compiler.36424714_0"
        /*0030*/ 	.string	"-arch sm_100 -m 64 "



//--------------------- .note.nv.cuinfo           --------------------------
	.section	.note.nv.cuinfo,"",@"SHT_NOTE"
	.sectionflags	@"SHF_NOTE_NV_CUINFO"
        /*0018*/ 	.short	0x0002
        /*001a*/ 	.short	0x0064
        /*001c*/ 	.short	0x0082
	.zero		2


//--------------------- .nv.info                  --------------------------
	.section	.nv.info,"",@"SHT_CUDA_INFO"
	.align	4


	//----- nvinfo : EIATTR_REGCOUNT
	.align		4
        /*0000*/ 	.byte	0x04, 0x2f
        /*0002*/ 	.short	(.L_1 - .L_0)
	.align		4
.L_0:
        /*0004*/ 	.word	index@(_Z8mykerneliiPKfPf)
        /*0008*/ 	.word	0x00000020


	//----- nvinfo : EIATTR_FRAME_SIZE
	.align		4
.L_1:
        /*000c*/ 	.byte	0x04, 0x11
        /*000e*/ 	.short	(.L_3 - .L_2)
	.align		4
.L_2:
        /*0010*/ 	.word	index@(_Z8mykerneliiPKfPf)
        /*0014*/ 	.word	0x00000000


	//----- nvinfo : EIATTR_MIN_STACK_SIZE
	.align		4
.L_3:
        /*0018*/ 	.byte	0x04, 0x12
        /*001a*/ 	.short	(.L_5 - .L_4)
	.align		4
.L_4:
        /*001c*/ 	.word	index@(_Z8mykerneliiPKfPf)
        /*0020*/ 	.word	0x00000000
.L_5:


//--------------------- .nv.compat                --------------------------
	.section	.nv.compat,"",@"SHT_CUDA_COMPAT_INFO"
	.align	4
        /*0000*/ 	.byte	0x02, 0x09, 0x00, 0x00, 0x02, 0x02, 0x01, 0x00, 0x02, 0x05, 0x05, 0x00, 0x03, 0x07, 0x01, 0x01
        /*0010*/ 	.byte	0x02, 0x03, 0x00, 0x00, 0x02, 0x06, 0x01, 0x00, 0x04, 0x0b, 0x08, 0x00, 0x09, 0x00, 0x00, 0x00
        /*0020*/ 	.byte	0x00, 0x00, 0x00, 0x00


//--------------------- .nv.info._Z8mykerneliiPKfPf --------------------------
	.section	.nv.info._Z8mykerneliiPKfPf,"",@"SHT_CUDA_INFO"
	.sectionflags	@""
	.align	4


	//----- nvinfo : EIATTR_CUDA_API_VERSION
	.align		4
        /*0000*/ 	.byte	0x04, 0x37
        /*0002*/ 	.short	(.L_7 - .L_6)
.L_6:
        /*0004*/ 	.word	0x00000082


	//----- nvinfo : EIATTR_KPARAM_INFO
	.align		4
.L_7:
        /*0008*/ 	.byte	0x04, 0x17
        /*000a*/ 	.short	(.L_9 - .L_8)
.L_8:
        /*000c*/ 	.word	0x00000000
        /*0010*/ 	.short	0x0003
        /*0012*/ 	.short	0x0010
        /*0014*/ 	.byte	0x00, 0xf5, 0x21, 0x00


	//----- nvinfo : EIATTR_KPARAM_INFO
	.align		4
.L_9:
        /*0018*/ 	.byte	0x04, 0x17
        /*001a*/ 	.short	(.L_11 - .L_10)
.L_10:
        /*001c*/ 	.word	0x00000000
        /*0020*/ 	.short	0x0002
        /*0022*/ 	.short	0x0008
        /*0024*/ 	.byte	0x00, 0xf5, 0x21, 0x00


	//----- nvinfo : EIATTR_KPARAM_INFO
	.align		4
.L_11:
        /*0028*/ 	.byte	0x04, 0x17
        /*002a*/ 	.short	(.L_13 - .L_12)
.L_12:
        /*002c*/ 	.word	0x00000000
        /*0030*/ 	.short	0x0001
        /*0032*/ 	.short	0x0004
        /*0034*/ 	.byte	0x00, 0xf0, 0x11, 0x00


	//----- nvinfo : EIATTR_KPARAM_INFO
	.align		4
.L_13:
        /*0038*/ 	.byte	0x04, 0x17
        /*003a*/ 	.short	(.L_15 - .L_14)
.L_14:
        /*003c*/ 	.word	0x00000000
        /*0040*/ 	.short	0x0000
        /*0042*/ 	.short	0x0000
        /*0044*/ 	.byte	0x00, 0xf0, 0x11, 0x00


	//----- nvinfo : EIATTR_SPARSE_MMA_MASK
	.align		4
.L_15:
        /*0048*/ 	.byte	0x03, 0x50
        /*004a*/ 	.short	0x0000


	//----- nvinfo : EIATTR_MAXREG_COUNT
	.align		4
        /*004c*/ 	.byte	0x03, 0x1b
        /*004e*/ 	.short	0x00ff


	//----- nvinfo : EIATTR_MERCURY_ISA_VERSION
	.align		4
        /*0050*/ 	.byte	0x03, 0x5f
        /*0052*/ 	.short	0x0101


	//----- nvinfo : EIATTR_VRC_CTA_INIT_COUNT
	.align		4
        /*0054*/ 	.byte	0x02, 0x4a
	.zero		1
	.zero		1


	//----- nvinfo : EIATTR_EXIT_INSTR_OFFSETS
	.align		4
        /*0058*/ 	.byte	0x04, 0x1c
        /*005a*/ 	.short	(.L_17 - .L_16)


	//   ....[0]....
.L_16:
        /*005c*/ 	.word	0x00000b40


	//----- nvinfo : EIATTR_CBANK_PARAM_SIZE
	.align		4
.L_17:
        /*0060*/ 	.byte	0x03, 0x19
        /*0062*/ 	.short	0x0018


	//----- nvinfo : EIATTR_PARAM_CBANK
	.align		4
        /*0064*/ 	.byte	0x04, 0x0a
        /*0066*/ 	.short	(.L_19 - .L_18)
	.align		4
.L_18:
        /*0068*/ 	.word	index@(.nv.constant0._Z8mykerneliiPKfPf)
        /*006c*/ 	.short	0x0380
        /*006e*/ 	.short	0x0018


	//----- nvinfo : EIATTR_SW_WAR
	.align		4
.L_19:
        /*0070*/ 	.byte	0x04, 0x36
        /*0072*/ 	.short	(.L_21 - .L_20)
.L_20:
        /*0074*/ 	.word	0x00000008
.L_21:


//--------------------- .nv.callgraph             --------------------------
	.section	.nv.callgraph,"",@"SHT_CUDA_CALLGRAPH"
	.align	4
	.sectionentsize	8
	.align		4
        /*0000*/ 	.word	0x00000000
	.align		4
        /*0004*/ 	.word	0xffffffff
	.align		4
        /*0008*/ 	.word	0x00000000
	.align		4
        /*000c*/ 	.word	0xfffffffe
	.align		4
        /*0010*/ 	.word	0x00000000
	.align		4
        /*0014*/ 	.word	0xfffffffd
	.align		4
        /*0018*/ 	.word	0x00000000
	.align		4
        /*001c*/ 	.word	0xfffffffc


//--------------------- .text._Z8mykerneliiPKfPf  --------------------------
	.section	.text._Z8mykerneliiPKfPf,"ax",@progbits
	.align	128
        .global         _Z8mykerneliiPKfPf
        .type           _Z8mykerneliiPKfPf,@function
        .size           _Z8mykerneliiPKfPf,(.L_x_7 - _Z8mykerneliiPKfPf)
        .other          _Z8mykerneliiPKfPf,@"STO_CUDA_ENTRY STV_DEFAULT"
_Z8mykerneliiPKfPf:
.text._Z8mykerneliiPKfPf:
[----:B------:R-:W-:Y:S01]  /*0000*/  LDC R1, c[0x0][0x37c] ;  /* 0x0000df00ff017b82 */ /* 0x000fe20000000800 */
[----:B------:R-:W0:Y:S01]  /*0010*/  S2R R0, SR_TID.X ;  /* 0x0000000000007919 */ /* 0x000e220000002100 */
[----:B------:R-:W1:Y:S06]  /*0020*/  LDCU UR6, c[0x0][0x380] ;  /* 0x00007000ff0677ac */ /* 0x000e6c0008000800 */
[----:B------:R-:W0:Y:S01]  /*0030*/  LDC R3, c[0x0][0x360] ;  /* 0x0000d800ff037b82 */ /* 0x000e220000000800 */
[----:B------:R-:W-:Y:S01]  /*0040*/  HFMA2 R10, -RZ, RZ, 0, 0 ;  /* 0x00000000ff0a7431 */ /* 0x000fe200000001ff */
[----:B------:R-:W2:Y:S01]  /*0050*/  S2R R9, SR_TID.Y ;  /* 0x0000000000097919 */ /* 0x000ea20000002200 */
[----:B------:R-:W3:Y:S05]  /*0060*/  LDCU.64 UR10, c[0x0][0x358] ;  /* 0x00006b00ff0a77ac */ /* 0x000eea0008000a00 */
[----:B------:R-:W0:Y:S08]  /*0070*/  S2UR UR4, SR_CTAID.X ;  /* 0x00000000000479c3 */ /* 0x000e300000002500 */
[----:B------:R-:W2:Y:S01]  /*0080*/  S2UR UR5, SR_CTAID.Y ;  /* 0x00000000000579c3 */ /* 0x000ea20000002600 */
[----:B-1----:R-:W-:-:S07]  /*0090*/  UISETP.GE.AND UP0, UPT, UR6, 0x1, UPT ;  /* 0x000000010600788c */ /* 0x002fce000bf06270 */
[----:B------:R-:W2:Y:S01]  /*00a0*/  LDC R2, c[0x0][0x364] ;  /* 0x0000d900ff027b82 */ /* 0x000ea20000000800 */
[----:B0-----:R-:W-:Y:S02]  /*00b0*/  IMAD R0, R3, UR4, R0 ;  /* 0x0000000403007c24 */ /* 0x001fe4000f8e0200 */
[----:B--2---:R-:W-:Y:S01]  /*00c0*/  IMAD R9, R2, UR5, R9 ;  /* 0x0000000502097c24 */ /* 0x004fe2000f8e0209 */
[----:B---3--:R-:W-:Y:S06]  /*00d0*/  BRA.U !UP0, `(.L_x_0) ;  /* 0x0000000908847547 */ /* 0x008fec000b800000 */
[----:B------:R-:W-:Y:S02]  /*00e0*/  UISETP.GE.U32.AND UP1, UPT, UR6, 0x10, UPT ;  /* 0x000000100600788c */ /* 0x000fe4000bf26070 */
[----:B------:R-:W-:Y:S01]  /*00f0*/  IMAD R8, R0, UR6, RZ ;  /* 0x0000000600087c24 */ /* 0x000fe2000f8e02ff */
[----:B------:R-:W-:Y:S02]  /*0100*/  ULOP3.LUT UR7, UR6, 0xf, URZ, 0xc0, !UPT ;  /* 0x0000000f06077892 */ /* 0x000fe4000f8ec0ff */
[----:B------:R-:W-:Y:S01]  /*0110*/  IMAD R13, R9, UR6, RZ ;  /* 0x00000006090d7c24 */ /* 0x000fe2000f8e02ff */
[----:B------:R-:W-:Y:S01]  /*0120*/  MOV R10, RZ ;  /* 0x000000ff000a7202 */ /* 0x000fe20000000f00 */
[----:B------:R-:W-:Y:S01]  /*0130*/  UMOV UR4, URZ ;  /* 0x000000ff00047c82 */ /* 0x000fe20008000000 */
[----:B------:R-:W-:Y:S01]  /*0140*/  UISETP.NE.AND UP0, UPT, UR7, URZ, UPT ;  /* 0x000000ff0700728c */ /* 0x000fe2000bf05270 */
[----:B------:R-:W-:Y:S10]  /*0150*/  BRA.U !UP1, `(.L_x_1) ;  /* 0x0000000509047547 */ /* 0x000ff4000b800000 */
[----:B------:R-:W0:Y:S01]  /*0160*/  LDCU.64 UR4, c[0x0][0x388] ;  /* 0x00007100ff0477ac */ /* 0x000e220008000a00 */
[----:B------:R-:W-:Y:S02]  /*0170*/  MOV R10, RZ ;  /* 0x000000ff000a7202 */ /* 0x000fe40000000f00 */
[----:B------:R-:W-:Y:S01]  /*0180*/  MOV R11, R8 ;  /* 0x00000008000b7202 */ /* 0x000fe20000000f00 */
[----:B0-----:R-:W-:-:S04]  /*0190*/  UIADD3 UR4, UP1, UPT, UR4, 0x20, URZ ;  /* 0x0000002004047890 */ /* 0x001fc8000ff3e0ff */
[----:B------:R-:W-:Y:S02]  /*01a0*/  UIADD3.X UR5, UPT, UPT, URZ, UR5, URZ, UP1, !UPT ;  /* 0x00000005ff057290 */ /* 0x000fe40008ffe4ff */
[----:B------:R-:W-:Y:S01]  /*01b0*/  MOV R2, UR4 ;  /* 0x0000000400027c02 */ /* 0x000fe20008000f00 */
[----:B------:R-:W-:-:S03]  /*01c0*/  ULOP3.LUT UR4, UR6, 0x7ffffff0, URZ, 0xc0, !UPT ;  /* 0x7ffffff006047892 */ /* 0x000fc6000f8ec0ff */
[----:B------:R-:W-:Y:S01]  /*01d0*/  MOV R3, UR5 ;  /* 0x0000000500037c02 */ /* 0x000fe20008000f00 */
[----:B------:R-:W-:Y:S02]  /*01e0*/  UIADD3 UR5, UPT, UPT, -UR4, URZ, URZ ;  /* 0x000000ff04057290 */ /* 0x000fe4000fffe1ff */
[----:B------:R-:W-:-:S10]  /*01f0*/  IMAD.WIDE.U32 R4, R13, 0x4, R2 ;  /* 0x000000040d047825 */ /* 0x000fd400078e0002 */
.L_x_2:
[----:B------:R-:W-:Y:S01]  /*0200*/  IMAD.WIDE R6, R11, 0x4, R2 ;  /* 0x000000040b067825 */ /* 0x000fe200078e0202 */
[----:B------:R-:W2:Y:S04]  /*0210*/  LDG.E R12, desc[UR10][R4.64+-0x20] ;  /* 0xffffe00a040c7981 */ /* 0x000ea8000c1e1900 */
[----:B------:R-:W2:Y:S04]  /*0220*/  LDG.E R15, desc[UR10][R6.64+-0x20] ;  /* 0xffffe00a060f7981 */ /* 0x000ea8000c1e1900 */
[----:B------:R-:W3:Y:S04]  /*0230*/  LDG.E R24, desc[UR10][R4.64+-0x1c] ;  /* 0xffffe40a04187981 */ /* 0x000ee8000c1e1900 */
[----:B------:R-:W3:Y:S04]  /*0240*/  LDG.E R27, desc[UR10][R6.64+-0x1c] ;  /* 0xffffe40a061b7981 */ /* 0x000ee8000c1e1900 */
[----:B------:R-:W4:Y:S04]  /*0250*/  LDG.E R21, desc[UR10][R4.64+-0x18] ;  /* 0xffffe80a04157981 */ /* 0x000f28000c1e1900 */
[----:B------:R-:W4:Y:S04]  /*0260*/  LDG.E R16, desc[UR10][R6.64+-0x18] ;  /* 0xffffe80a06107981 */ /* 0x000f28000c1e1900 */
[----:B------:R-:W5:Y:S04]  /*0270*/  LDG.E R18, desc[UR10][R4.64+-0x14] ;  /* 0xffffec0a04127981 */ /* 0x000f68000c1e1900 */
[----:B------:R-:W5:Y:S04]  /*0280*/  LDG.E R23, desc[UR10][R6.64+-0x14] ;  /* 0xffffec0a06177981 */ /* 0x000f68000c1e1900 */
[----:B------:R-:W5:Y:S04]  /*0290*/  LDG.E R20, desc[UR10][R4.64+-0x10] ;  /* 0xfffff00a04147981 */ /* 0x000f68000c1e1900 */
[----:B------:R-:W5:Y:S04]  /*02a0*/  LDG.E R25, desc[UR10][R6.64+-0x10] ;  /* 0xfffff00a06197981 */ /* 0x000f68000c1e1900 */
[----:B------:R-:W5:Y:S04]  /*02b0*/  LDG.E R14, desc[UR10][R4.64+-0xc] ;  /* 0xfffff40a040e7981 */ /* 0x000f68000c1e1900 */
[----:B------:R-:W5:Y:S04]  /*02c0*/  LDG.E R19, desc[UR10][R6.64+-0xc] ;  /* 0xfffff40a06137981 */ /* 0x000f68000c1e1900 */
[----:B------:R-:W5:Y:S04]  /*02d0*/  LDG.E R17, desc[UR10][R6.64+-0x4] ;  /* 0xfffffc0a06117981 */ /* 0x000f68000c1e1900 */
[----:B------:R-:W5:Y:S01]  /*02e0*/  LDG.E R29, desc[UR10][R4.64+0x1c] ;  /* 0x00001c0a041d7981 */ /* 0x000f62000c1e1900 */
[----:B--2---:R-:W-:-:S03]  /*02f0*/  FFMA R22, R15, R12, R10 ;  /* 0x0000000c0f167223 */ /* 0x004fc6000000000a */
[----:B------:R-:W2:Y:S04]  /*0300*/  LDG.E R10, desc[UR10][R4.64+-0x8] ;  /* 0xfffff80a040a7981 */ /* 0x000ea8000c1e1900 */
[----:B------:R-:W2:Y:S04]  /*0310*/  LDG.E R15, desc[UR10][R6.64+-0x8] ;  /* 0xfffff80a060f7981 */ /* 0x000ea8000c1e1900 */
[----:B------:R-:W2:Y:S01]  /*0320*/  LDG.E R12, desc[UR10][R4.64+-0x4] ;  /* 0xfffffc0a040c7981 */ /* 0x000ea2000c1e1900 */
[----:B---3--:R-:W-:-:S03]  /*0330*/  FFMA R27, R27, R24, R22 ;  /* 0x000000181b1b7223 */ /* 0x008fc60000000016 */
[----:B------:R-:W3:Y:S01]  /*0340*/  LDG.E R24, desc[UR10][R6.64+0x1c] ;  /* 0x00001c0a06187981 */ /* 0x000ee2000c1e1900 */
[----:B----4-:R-:W-:-:S03]  /*0350*/  FFMA R22, R16, R21, R27 ;  /* 0x0000001510167223 */ /* 0x010fc6000000001b */
[----:B------:R-:W4:Y:S04]  /*0360*/  LDG.E R21, desc[UR10][R4.64] ;  /* 0x0000000a04157981 */ /* 0x000f28000c1e1900 */
[----:B------:R-:W4:Y:S01]  /*0370*/  LDG.E R16, desc[UR10][R6.64] ;  /* 0x0000000a06107981 */ /* 0x000f22000c1e1900 */
[----:B-----5:R-:W-:-:S03]  /*0380*/  FFMA R22, R23, R18, R22 ;  /* 0x0000001217167223 */ /* 0x020fc60000000016 */
[----:B------:R-:W5:Y:S04]  /*0390*/  LDG.E R23, desc[UR10][R4.64+0x4] ;  /* 0x0000040a04177981 */ /* 0x000f68000c1e1900 */
[----:B------:R-:W5:Y:S01]  /*03a0*/  LDG.E R18, desc[UR10][R6.64+0x4] ;  /* 0x0000040a06127981 */ /* 0x000f62000c1e1900 */
[----:B------:R-:W-:-:S03]  /*03b0*/  FFMA R22, R25, R20, R22 ;  /* 0x0000001419167223 */ /* 0x000fc60000000016 */
[----:B------:R-:W3:Y:S04]  /*03c0*/  LDG.E R25, desc[UR10][R4.64+0x8] ;  /* 0x0000080a04197981 */ /* 0x000ee8000c1e1900 */
[----:B------:R-:W3:Y:S01]  /*03d0*/  LDG.E R20, desc[UR10][R6.64+0x8] ;  /* 0x0000080a06147981 */ /* 0x000ee2000c1e1900 */
[----:B------:R-:W-:-:S03]  /*03e0*/  FFMA R22, R19, R14, R22 ;  /* 0x0000000e13167223 */ /* 0x000fc60000000016 */
[----:B------:R-:W3:Y:S04]  /*03f0*/  LDG.E R19, desc[UR10][R4.64+0xc] ;  /* 0x00000c0a04137981 */ /* 0x000ee8000c1e1900 */
[----:B------:R-:W3:Y:S04]  /*0400*/  LDG.E R14, desc[UR10][R6.64+0xc] ;  /* 0x00000c0a060e7981 */ /* 0x000ee8000c1e1900 */
[----:B------:R-:W3:Y:S01]  /*0410*/  LDG.E R27, desc[UR10][R4.64+0x14] ;  /* 0x0000140a041b7981 */ /* 0x000ee2000c1e1900 */
[----:B--2---:R-:W-:-:S03]  /*0420*/  FFMA R22, R15, R10, R22 ;  /* 0x0000000a0f167223 */ /* 0x004fc60000000016 */
[----:B------:R-:W2:Y:S04]  /*0430*/  LDG.E R10, desc[UR10][R4.64+0x10] ;  /* 0x0000100a040a7981 */ /* 0x000ea8000c1e1900 */
[----:B------:R-:W2:Y:S01]  /*0440*/  LDG.E R15, desc[UR10][R6.64+0x10] ;  /* 0x0000100a060f7981 */ /* 0x000ea2000c1e1900 */
[----:B------:R-:W-:-:S03]  /*0450*/  FFMA R26, R17, R12, R22 ;  /* 0x0000000c111a7223 */ /* 0x000fc60000000016 */
[----:B------:R-:W2:Y:S04]  /*0460*/  LDG.E R22, desc[UR10][R6.64+0x14] ;  /* 0x0000140a06167981 */ /* 0x000ea8000c1e1900 */
[----:B------:R0:W2:Y:S04]  /*0470*/  LDG.E R12, desc[UR10][R4.64+0x18] ;  /* 0x0000180a040c7981 */ /* 0x0000a8000c1e1900 */
[----:B------:R-:W2:Y:S01]  /*0480*/  LDG.E R17, desc[UR10][R6.64+0x18] ;  /* 0x0000180a06117981 */ /* 0x000ea2000c1e1900 */
[----:B----4-:R-:W-:-:S04]  /*0490*/  FFMA R21, R16, R21, R26 ;  /* 0x0000001510157223 */ /* 0x010fc8000000001a */
[----:B-----5:R-:W-:Y:S01]  /*04a0*/  FFMA R21, R18, R23, R21 ;  /* 0x0000001712157223 */ /* 0x020fe20000000015 */
[----:B------:R-:W-:-:S03]  /*04b0*/  UIADD3 UR5, UPT, UPT, UR5, 0x10, URZ ;  /* 0x0000001005057890 */ /* 0x000fc6000fffe0ff */
[----:B---3--:R-:W-:Y:S01]  /*04c0*/  FFMA R21, R20, R25, R21 ;  /* 0x0000001914157223 */ /* 0x008fe20000000015 */
[----:B------:R-:W-:-:S03]  /*04d0*/  UISETP.NE.AND UP1, UPT, UR5, URZ, UPT ;  /* 0x000000ff0500728c */ /* 0x000fc6000bf25270 */
[----:B------:R-:W-:Y:S01]  /*04e0*/  FFMA R14, R14, R19, R21 ;  /* 0x000000130e0e7223 */ /* 0x000fe20000000015 */
[----:B0-----:R-:W-:Y:S02]  /*04f0*/  IADD3 R4, P0, PT, R4, 0x40, RZ ;  /* 0x0000004004047810 */ /* 0x001fe40007f1e0ff */
[----:B------:R-:W-:Y:S02]  /*0500*/  IADD3 R11, PT, PT, R11, 0x10, RZ ;  /* 0x000000100b0b7810 */ /* 0x000fe40007ffe0ff */
[----:B------:R-:W-:Y:S01]  /*0510*/  IADD3.X R5, PT, PT, RZ, R5, RZ, P0, !PT ;  /* 0x00000005ff057210 */ /* 0x000fe200007fe4ff */
[----:B--2---:R-:W-:-:S04]  /*0520*/  FFMA R15, R15, R10, R14 ;  /* 0x0000000a0f0f7223 */ /* 0x004fc8000000000e */
[----:B------:R-:W-:-:S04]  /*0530*/  FFMA R22, R22, R27, R15 ;  /* 0x0000001b16167223 */ /* 0x000fc8000000000f */
[----:B------:R-:W-:-:S04]  /*0540*/  FFMA R17, R17, R12, R22 ;  /* 0x0000000c11117223 */ /* 0x000fc80000000016 */
[----:B------:R-:W-:Y:S01]  /*0550*/  FFMA R10, R24, R29, R17 ;  /* 0x0000001d180a7223 */ /* 0x000fe20000000011 */
[----:B------:R-:W-:Y:S06]  /*0560*/  BRA.U UP1, `(.L_x_2) ;  /* 0xfffffffd01247547 */ /* 0x000fec000b83ffff */
.L_x_1:
[----:B------:R-:W-:Y:S05]  /*0570*/  BRA.U !UP0, `(.L_x_0) ;  /* 0x00000005085c7547 */ /* 0x000fea000b800000 */
[----:B------:R-:W-:Y:S02]  /*0580*/  UISETP.GE.U32.AND UP0, UPT, UR7, 0x8, UPT ;  /* 0x000000080700788c */ /* 0x000fe4000bf06070 */
[----:B------:R-:W-:-:S04]  /*0590*/  ULOP3.LUT UR8, UR6, 0x7, URZ, 0xc0, !UPT ;  /* 0x0000000706087892 */ /* 0x000fc8000f8ec0ff */
[----:B------:R-:W-:-:S03]  /*05a0*/  UISETP.NE.AND UP1, UPT, UR8, URZ, UPT ;  /* 0x000000ff0800728c */ /* 0x000fc6000bf25270 */
[----:B------:R-:W-:Y:S08]  /*05b0*/  BRA.U !UP0, `(.L_x_3) ;  /* 0x00000001088c7547 */ /* 0x000ff0000b800000 */
[----:B------:R-:W0:Y:S01]  /*05c0*/  LDC.64 R4, c[0x0][0x388] ;  /* 0x0000e200ff047b82 */ /* 0x000e220000000a00 */
[----:B------:R-:W1:Y:S01]  /*05d0*/  LDCU.64 UR12, c[0x0][0x388] ;  /* 0x00007100ff0c77ac */ /* 0x000e620008000a00 */
[C---:B------:R-:W-:Y:S02]  /*05e0*/  IADD3 R7, PT, PT, R13.reuse, UR4, RZ ;  /* 0x000000040d077c10 */ /* 0x040fe4000fffe0ff */
[----:B------:R-:W-:Y:S02]  /*05f0*/  IADD3 R11, P0, PT, R13, UR4, RZ ;  /* 0x000000040d0b7c10 */ /* 0x000fe4000ff1e0ff */
[----:B------:R-:W-:Y:S02]  /*0600*/  IADD3 R3, PT, PT, R8, UR4, RZ ;  /* 0x0000000408037c10 */ /* 0x000fe4000fffe0ff */
[----:B------:R-:W-:Y:S02]  /*0610*/  IADD3.X R12, PT, PT, RZ, RZ, RZ, P0, !PT ;  /* 0x000000ffff0c7210 */ /* 0x000fe400007fe4ff */
[----:B-1----:R-:W-:Y:S01]  /*0620*/  LEA R2, P0, R11, UR12, 0x2 ;  /* 0x0000000c0b027c11 */ /* 0x002fe2000f8010ff */
[----:B0-----:R-:W-:-:S04]  /*0630*/  IMAD.WIDE.U32 R6, R7, 0x4, R4 ;  /* 0x0000000407067825 */ /* 0x001fc800078e0004 */
[----:B------:R-:W-:Y:S01]  /*0640*/  IMAD.WIDE R4, R3, 0x4, R4 ;  /* 0x0000000403047825 */ /* 0x000fe200078e0204 */
[----:B------:R-:W-:Y:S01]  /*0650*/  LEA.HI.X R3, R11, UR13, R12, 0x2, P0 ;  /* 0x0000000d0b037c11 */ /* 0x000fe200080f140c */
        /* <DEDUP_REMOVED lines=16> */
[----:B------:R-:W-:Y:S01]  /*0760*/  UIADD3 UR4, UPT, UPT, UR4, 0x8, URZ ;  /* 0x0000000804047890 */ /* 0x000fe2000fffe0ff */
[----:B--2---:R-:W-:-:S04]  /*0770*/  FFMA R14, R17, R14, R10 ;  /* 0x0000000e110e7223 */ /* 0x004fc8000000000a */
[----:B---3--:R-:W-:-:S04]  /*0780*/  FFMA R14, R19, R16, R14 ;  /* 0x00000010130e7223 */ /* 0x008fc8000000000e */
[----:B----4-:R-:W-:-:S04]  /*0790*/  FFMA R14, R21, R18, R14 ;  /* 0x00000012150e7223 */ /* 0x010fc8000000000e */
[----:B-----5:R-:W-:-:S04]  /*07a0*/  FFMA R14, R23, R20, R14 ;  /* 0x00000014170e7223 */ /* 0x020fc8000000000e */
[----:B------:R-:W-:-:S04]  /*07b0*/  FFMA R25, R25, R22, R14 ;  /* 0x0000001619197223 */ /* 0x000fc8000000000e */
[----:B------:R-:W-:-:S04]  /*07c0*/  FFMA R15, R12, R15, R25 ;  /* 0x0000000f0c0f7223 */ /* 0x000fc80000000019 */
[----:B------:R-:W-:-:S04]  /*07d0*/  FFMA R6, R6, R7, R15 ;  /* 0x0000000706067223 */ /* 0x000fc8000000000f */
[----:B------:R-:W-:-:S07]  /*07e0*/  FFMA R10, R27, R11, R6 ;  /* 0x0000000b1b0a7223 */ /* 0x000fce0000000006 */
.L_x_3:
        /* <DEDUP_REMOVED lines=22> */
[----:B------:R-:W5:Y:S01]  /*0950*/  LDG.E R18, desc[UR10][R4.64+0xc] ;  /* 0x00000c0a04127981 */ /* 0x000f62000c1e1900 */
[----:B------:R-:W-:Y:S01]  /*0960*/  UIADD3 UR4, UPT, UPT, UR4, 0x4, URZ ;  /* 0x0000000404047890 */ /* 0x000fe2000fffe0ff */
[----:B--2---:R-:W-:-:S04]  /*0970*/  FFMA R11, R11, R6, R10 ;  /* 0x000000060b0b7223 */ /* 0x004fc8000000000a */
[----:B---3--:R-:W-:-:S04]  /*0980*/  FFMA R11, R12, R14, R11 ;  /* 0x0000000e0c0b7223 */ /* 0x008fc8000000000b */
[----:B----4-:R-:W-:-:S04]  /*0990*/  FFMA R11, R16, R15, R11 ;  /* 0x0000000f100b7223 */ /* 0x010fc8000000000b */
[----:B-----5:R-:W-:-:S07]  /*09a0*/  FFMA R10, R18, R17, R11 ;  /* 0x00000011120a7223 */ /* 0x020fce000000000b */
.L_x_4:
[----:B------:R-:W-:Y:S05]  /*09b0*/  BRA.U !UP1, `(.L_x_0) ;  /* 0x00000001094c7547 */ /* 0x000fea000b800000 */
[----:B------:R-:W0:Y:S01]  /*09c0*/  LDC.64 R2, c[0x0][0x388] ;  /* 0x0000e200ff027b82 */ /* 0x000e220000000a00 */
[----:B------:R-:W-:Y:S01]  /*09d0*/  IADD3 R5, PT, PT, R13, UR4, RZ ;  /* 0x000000040d057c10 */ /* 0x000fe2000fffe0ff */
[----:B------:R-:W-:Y:S01]  /*09e0*/  UIADD3 UR5, UPT, UPT, -UR5, URZ, URZ ;  /* 0x000000ff05057290 */ /* 0x000fe2000fffe1ff */
[----:B------:R-:W-:-:S03]  /*09f0*/  IADD3 R11, PT, PT, R8, UR4, RZ ;  /* 0x00000004080b7c10 */ /* 0x000fc6000fffe0ff */
[----:B0-----:R-:W-:-:S03]  /*0a00*/  IMAD.WIDE.U32 R4, R5, 0x4, R2 ;  /* 0x0000000405047825 */ /* 0x001fc600078e0002 */
[----:B------:R-:W-:Y:S02]  /*0a10*/  MOV R12, R4 ;  /* 0x00000004000c7202 */ /* 0x000fe40000000f00 */
[----:B------:R-:W-:-:S07]  /*0a20*/  MOV R13, R5 ;  /* 0x00000005000d7202 */ /* 0x000fce0000000f00 */
.L_x_5:
[----:B------:R-:W-:Y:S01]  /*0a30*/  IMAD.WIDE R4, R11, 0x4, R2 ;  /* 0x000000040b047825 */ /* 0x000fe200078e0202 */
[----:B------:R-:W-:Y:S02]  /*0a40*/  MOV R6, R12 ;  /* 0x0000000c00067202 */ /* 0x000fe40000000f00 */
[----:B------:R-:W-:-:S03]  /*0a50*/  MOV R7, R13 ;  /* 0x0000000d00077202 */ /* 0x000fc60000000f00 */
[----:B------:R-:W2:Y:S04]  /*0a60*/  LDG.E R5, desc[UR10][R4.64] ;  /* 0x0000000a04057981 */ /* 0x000ea8000c1e1900 */
[----:B------:R-:W2:Y:S01]  /*0a70*/  LDG.E R6, desc[UR10][R6.64] ;  /* 0x0000000a06067981 */ /* 0x000ea2000c1e1900 */
[----:B------:R-:W-:Y:S01]  /*0a80*/  UIADD3 UR5, UPT, UPT, UR5, 0x1, URZ ;  /* 0x0000000105057890 */ /* 0x000fe2000fffe0ff */
[----:B------:R-:W-:Y:S02]  /*0a90*/  IADD3 R12, P0, PT, R12, 0x4, RZ ;  /* 0x000000040c0c7810 */ /* 0x000fe40007f1e0ff */
[----:B------:R-:W-:Y:S01]  /*0aa0*/  IADD3 R11, PT, PT, R11, 0x1, RZ ;  /* 0x000000010b0b7810 */ /* 0x000fe20007ffe0ff */
[----:B------:R-:W-:Y:S01]  /*0ab0*/  UISETP.NE.AND UP0, UPT, UR5, URZ, UPT ;  /* 0x000000ff0500728c */ /* 0x000fe2000bf05270 */
[----:B------:R-:W-:Y:S01]  /*0ac0*/  IADD3.X R13, PT, PT, RZ, R13, RZ, P0, !PT ;  /* 0x0000000dff0d7210 */ /* 0x000fe200007fe4ff */
[----:B--2---:R-:W-:-:S07]  /*0ad0*/  FFMA R10, R5, R6, R10 ;  /* 0x00000006050a7223 */ /* 0x004fce000000000a */
[----:B------:R-:W-:Y:S05]  /*0ae0*/  BRA.U UP0, `(.L_x_5) ;  /* 0xfffffffd00d07547 */ /* 0x000fea000b83ffff */
.L_x_0:
[----:B------:R-:W0:Y:S01]  /*0af0*/  LDC.64 R2, c[0x0][0x390] ;  /* 0x0000e400ff027b82 */ /* 0x000e220000000a00 */
[----:B------:R-:W1:Y:S02]  /*0b00*/  LDCU UR4, c[0x0][0x384] ;  /* 0x00007080ff0477ac */ /* 0x000e640008000800 */
[----:B-1----:R-:W-:-:S04]  /*0b10*/  IMAD R9, R0, UR4, R9 ;  /* 0x0000000400097c24 */ /* 0x002fc8000f8e0209 */
[----:B0-----:R-:W-:-:S05]  /*0b20*/  IMAD.WIDE R2, R9, 0x4, R2 ;  /* 0x0000000409027825 */ /* 0x001fca00078e0202 */
[----:B------:R-:W-:Y:S01]  /*0b30*/  STG.E desc[UR10][R2.64], R10 ;  /* 0x0000000a02007986 */ /* 0x000fe2000c10190a */
[----:B------:R-:W-:Y:S05]  /*0b40*/  EXIT ;  /* 0x000000000000794d */ /* 0x000fea0003800000 */
.L_x_6:
[----:B------:R-:W-:-:S00]  /*0b50*/  BRA `(.L_x_6) ;  /* 0xfffffffc00fc7947 */ /* 0x000fc0000383ffff */
[----:B------:R-:W-:-:S00]  /*0b60*/  NOP ;  /* 0x0000000000007918 */ /* 0x000fc00000000000 */
        /* <DEDUP_REMOVED lines=9> */
.L_x_7:


//--------------------- .nv.shared.reserved.0     --------------------------
	.section	.nv.shared.reserved.0,"aw",@nobits
	.weak		__nv_reservedSMEM_offset_0_alias
	.size		__nv_reservedSMEM_offset_0_alias, 0, 64
	.other		__nv_reservedSMEM_offset_0_alias,@"STO_CUDA_RESERVED_SHARED STV_DEFAULT"
__nv_reservedSMEM_offset_0_alias:
	.zero		0
	.zero		64


//--------------------- .nv.constant0._Z8mykerneliiPKfPf --------------------------
	.section	.nv.constant0._Z8mykerneliiPKfPf,"a",@progbits
	.sectionflags	@""
	.align	4
.nv.constant0._Z8mykerneliiPKfPf:
	.zero		920


//--------------------- SYMBOLS --------------------------

	.type		.nv.reservedSmem.offset0,@object
	.size		.nv.reservedSmem.offset0,0x4
